//
// Generated by NVIDIA NVVM Compiler
//
// Compiler Build ID: CL-36424714
// Cuda compilation tools, release 13.0, V13.0.88
// Based on NVVM 20.0.0
//

.version 9.0
.target sm_100
.address_size 64

	// .globl	_Z14hello_from_gpuv
.extern .func  (.param .b32 func_retval0) vprintf
(
	.param .b64 vprintf_param_0,
	.param .b64 vprintf_param_1
)
;
.global .align 1 .b8 $str[48] = {72, 101, 108, 108, 111, 32, 87, 111, 114, 108, 100, 32, 102, 114, 111, 109, 32, 98, 108, 111, 99, 107, 32, 37, 100, 32, 97, 110, 100, 32, 116, 104, 114, 101, 97, 100, 32, 40, 37, 100, 44, 32, 37, 100, 41, 33, 10};

.visible .entry _Z14hello_from_gpuv()
{
	.local .align 8 .b8 	__local_depot0[16];
	.reg .b64 	%SP;
	.reg .b64 	%SPL;
	.reg .b32 	%r<6>;
	.reg .b64 	%rd<5>;

	mov.u64 	%SPL, __local_depot0;
	cvta.local.u64 	%SP, %SPL;
	add.u64 	%rd1, %SP, 0;
	add.u64 	%rd2, %SPL, 0;
	mov.u32 	%r1, %ctaid.x;
	mov.u32 	%r2, %tid.x;
	mov.u32 	%r3, %tid.y;
	st.local.v2.u32 	[%rd2], {%r1, %r2};
	st.local.u32 	[%rd2+8], %r3;
	mov.u64 	%rd3, $str;
	cvta.global.u64 	%rd4, %rd3;
	{ // callseq 0, 0
	.param .b64 param0;
	st.param.b64 	[param0], %rd4;
	.param .b64 param1;
	st.param.b64 	[param1], %rd1;
	.param .b32 retval0;
	call.uni (retval0), 
	vprintf, 
	(
	param0, 
	param1
	);
	ld.param.b32 	%r4, [retval0];
	} // callseq 0
	ret;

}


// ===== COMPILED SASS (sm_100) =====

	.target	sm_100

	.elftype	@"ET_EXEC"


//--------------------- .note.nv.tkinfo           --------------------------
	.section	.note.nv.tkinfo,"",@"SHT_NOTE"
	.sectionflags	@"SHF_NOTE_NV_TKINFO"
	.tkinfo
        /*0018*/ 	.word	0x00000002
        /*0030*/ 	.string	""
        /*0030*/ 	.string	"ptxas"
        /*0030*/ 	.string	"Cuda compilation tools, release 13.0, V13.0.88"
        /*0030*/ 	.string	"Build cuda_13.0.r13.0/compiler.36424714_0"
        /*0030*/ 	.string	"-arch sm_100 -m 64 "



//--------------------- .note.nv.cuinfo           --------------------------
	.section	.note.nv.cuinfo,"",@"SHT_NOTE"
	.sectionflags	@"SHF_NOTE_NV_CUINFO"
        /*0018*/ 	.short	0x0002
        /*001a*/ 	.short	0x0064
        /*001c*/ 	.short	0x0082
	.zero		2


//--------------------- .nv.info                  --------------------------
	.section	.nv.info,"",@"SHT_CUDA_INFO"
	.align	4


	//----- nvinfo : EIATTR_REGCOUNT
	.align		4
        /*0000*/ 	.byte	0x04, 0x2f
        /*0002*/ 	.short	(.L_2 - .L_1)
	.align		4
.L_1:
        /*0004*/ 	.word	index@(_Z14hello_from_gpuv)
        /*0008*/ 	.word	0x00000018


	//----- nvinfo : EIATTR_FRAME_SIZE
	.align		4
.L_2:
        /*000c*/ 	.byte	0x04, 0x11
        /*000e*/ 	.short	(.L_4 - .L_3)
	.align		4
.L_3:
        /*0010*/ 	.word	index@(_Z14hello_from_gpuv)
        /*0014*/ 	.word	0x00000010


	//----- nvinfo : EIATTR_MIN_STACK_SIZE
	.align		4
.L_4:
        /*0018*/ 	.byte	0x04, 0x12
        /*001a*/ 	.short	(.L_6 - .L_5)
	.align		4
.L_5:
        /*001c*/ 	.word	index@(_Z14hello_from_gpuv)
        /*0020*/ 	.word	0x00000010
.L_6:


//--------------------- .nv.compat                --------------------------
	.section	.nv.compat,"",@"SHT_CUDA_COMPAT_INFO"
	.align	4
        /*0000*/ 	.byte	0x02, 0x09, 0x00, 0x00, 0x02, 0x02, 0x01, 0x00, 0x02, 0x05, 0x05, 0x00, 0x03, 0x07, 0x01, 0x01
        /*0010*/ 	.byte	0x02, 0x03, 0x00, 0x00, 0x02, 0x06, 0x01, 0x00, 0x04, 0x0b, 0x08, 0x00, 0x09, 0x00, 0x00, 0x00
        /*0020*/ 	.byte	0x00, 0x00, 0x00, 0x00


//--------------------- .nv.info._Z14hello_from_gpuv --------------------------
	.section	.nv.info._Z14hello_from_gpuv,"",@"SHT_CUDA_INFO"
	.sectionflags	@""
	.align	4


	//----- nvinfo : EIATTR_CUDA_API_VERSION
	.align		4
        /*0000*/ 	.byte	0x04, 0x37
        /*0002*/ 	.short	(.L_8 - .L_7)
.L_7:
        /*0004*/ 	.word	0x00000082


	//----- nvinfo : EIATTR_SPARSE_MMA_MASK
	.align		4
.L_8:
        /*0008*/ 	.byte	0x03, 0x50
        /*000a*/ 	.short	0x0000


	//----- nvinfo : EIATTR_MAXREG_COUNT
	.align		4
        /*000c*/ 	.byte	0x03, 0x1b
        /*000e*/ 	.short	0x00ff


	//----- nvinfo : EIATTR_EXTERNS
	.align		4
        /*0010*/ 	.byte	0x04, 0x0f
        /*0012*/ 	.short	(.L_10 - .L_9)


	//   ....[0]....
	.align		4
.L_9:
        /*0014*/ 	.word	index@(vprintf)


	//----- nvinfo : EIATTR_MERCURY_ISA_VERSION
	.align		4
.L_10:
        /*0018*/ 	.byte	0x03, 0x5f
        /*001a*/ 	.short	0x0101


	//----- nvinfo : EIATTR_VRC_CTA_INIT_COUNT
	.align		4
        /*001c*/ 	.byte	0x02, 0x4a
	.zero		1
	.zero		1


	//----- nvinfo : EIATTR_SYSCALL_OFFSETS
	.align		4
        /*0020*/ 	.byte	0x04, 0x46
        /*0022*/ 	.short	(.L_12 - .L_11)


	//   ....[0]....
.L_11:
        /*0024*/ 	.word	0x00000110


	//----- nvinfo : EIATTR_EXIT_INSTR_OFFSETS
	.align		4
.L_12:
        /*0028*/ 	.byte	0x04, 0x1c
        /*002a*/ 	.short	(.L_14 - .L_13)


	//   ....[0]....
.L_13:
        /*002c*/ 	.word	0x00000120


	//----- nvinfo : EIATTR_SW_WAR
	.align		4
.L_14:
        /*0030*/ 	.byte	0x04, 0x36
        /*0032*/ 	.short	(.L_16 - .L_15)
.L_15:
        /*0034*/ 	.word	0x00000008
.L_16:


//--------------------- .nv.callgraph             --------------------------
	.section	.nv.callgraph,"",@"SHT_CUDA_CALLGRAPH"
	.align	4
	.sectionentsize	8
	.align		4
        /*0000*/ 	.word	0x00000000
	.align		4
        /*0004*/ 	.word	0xffffffff
	.align		4
        /*0008*/ 	.word	index@(_Z14hello_from_gpuv)
	.align		4
        /*000c*/ 	.word	index@(vprintf)
	.align		4
        /*0010*/ 	.word	0x00000000
	.align		4
        /*0014*/ 	.word	0xfffffffe
	.align		4
        /*0018*/ 	.word	0x00000000
	.align		4
        /*001c*/ 	.word	0xfffffffd
	.align		4
        /*0020*/ 	.word	0x00000000
	.align		4
        /*0024*/ 	.word	0xfffffffc


//--------------------- .nv.constant4             --------------------------
	.section	.nv.constant4,"a",@progbits
	.align	8
	.align		8
.nv.constant4:
        /*0000*/ 	.dword	vprintf
	.align		8
        /*0008*/ 	.dword	$str


//--------------------- .text._Z14hello_from_gpuv --------------------------
	.section	.text._Z14hello_from_gpuv,"ax",@progbits
	.align	128
        .global         _Z14hello_from_gpuv
        .type           _Z14hello_from_gpuv,@function
        .size           _Z14hello_from_gpuv,(.L_x_2 - _Z14hello_from_gpuv)
        .other          _Z14hello_from_gpuv,@"STO_CUDA_ENTRY STV_DEFAULT"
_Z14hello_from_gpuv:
.text._Z14hello_from_gpuv:
[----:B------:R-:W0:Y:S01]  /*0000*/  LDC R1, c[0x0][0x37c] ;  /* 0x0000df00ff017b82 */ /* 0x000e220000000800 */
[----:B------:R-:W1:Y:S01]  /*0010*/  S2R R8, SR_CTAID.X ;  /* 0x0000000000087919 */ /* 0x000e620000002500 */
[----:B0-----:R-:W-:Y:S01]  /*0020*/  VIADD R1, R1, 0xfffffff0 ;  /* 0xfffffff001017836 */ /* 0x001fe20000000000 */
[----:B------:R-:W-:Y:S01]  /*0030*/  MOV R0, 0x0 ;  /* 0x0000000000007802 */ /* 0x000fe20000000f00 */
[----:B------:R-:W0:Y:S01]  /*0040*/  LDCU UR4, c[0x0][0x2f8] ;  /* 0x00005f00ff0477ac */ /* 0x000e220008000800 */
[----:B------:R-:W1:Y:S03]  /*0050*/  S2R R9, SR_TID.X ;  /* 0x0000000000097919 */ /* 0x000e660000002100 */
[----:B------:R2:W3:Y:S01]  /*0060*/  LDC.64 R2, c[0x4][R0] ;  /* 0x0100000000027b82 */ /* 0x0004e20000000a00 */
[----:B------:R-:W4:Y:S01]  /*0070*/  LDCU.64 UR6, c[0x4][0x8] ;  /* 0x01000100ff0677ac */ /* 0x000f220008000a00 */
[----:B------:R-:W5:Y:S01]  /*0080*/  S2R R10, SR_TID.Y ;  /* 0x00000000000a7919 */ /* 0x000f620000002200 */
[----:B------:R-:W2:Y:S01]  /*0090*/  LDCU UR5, c[0x0][0x2fc] ;  /* 0x00005f80ff0577ac */ /* 0x000ea20008000800 */
[----:B0-----:R-:W-:Y:S01]  /*00a0*/  IADD3 R6, P0, PT, R1, UR4, RZ ;  /* 0x0000000401067c10 */ /* 0x001fe2000ff1e0ff */
[----:B----4-:R-:W-:Y:S01]  /*00b0*/  IMAD.U32 R4, RZ, RZ, UR6 ;  /* 0x00000006ff047e24 */ /* 0x010fe2000f8e00ff */
[----:B------:R-:W-:-:S03]  /*00c0*/  MOV R5, UR7 ;  /* 0x0000000700057c02 */ /* 0x000fc60008000f00 */
[----:B--2---:R-:W-:Y:S01]  /*00d0*/  IMAD.X R7, RZ, RZ, UR5, P0 ;  /* 0x00000005ff077e24 */ /* 0x004fe200080e06ff */
[----:B-1----:R0:W-:Y:S04]  /*00e0*/  STL.64 [R1], R8 ;  /* 0x0000000801007387 */ /* 0x0021e80000100a00 */
[----:B-----5:R0:W-:Y:S03]  /*00f0*/  STL [R1+0x8], R10 ;  /* 0x0000080a01007387 */ /* 0x0201e60000100800 */
[----:B------:R-:W-:-:S07]  /*0100*/  LEPC R20, `(.L_x_0) ;  /* 0x000000001014794e */ /* 0x000fce0000000000 */
[----:B0--3--:R-:W-:Y:S05]  /*0110*/  CALL.ABS.NOINC R2 ;  /* 0x0000000002007343 */ /* 0x009fea0003c00000 */
.L_x_0:
[----:B------:R-:W-:Y:S05]  /*0120*/  EXIT ;  /* 0x000000000000794d */ /* 0x000fea0003800000 */
.L_x_1:
[----:B------:R-:W-:-:S00]  /*0130*/  BRA `(.L_x_1) ;  /* 0xfffffffc00fc7947 */ /* 0x000fc0000383ffff */
[----:B------:R-:W-:-:S00]  /*0140*/  NOP ;  /* 0x0000000000007918 */ /* 0x000fc00000000000 */
        /* <DEDUP_REMOVED lines=11> */
.L_x_2:


//--------------------- .nv.global.init           --------------------------
	.section	.nv.global.init,"aw",@progbits
.nv.global.init:
	.type		$str,@object
	.size		$str,(.L_0 - $str)
$str:
        /*0000*/ 	.byte	0x48, 0x65, 0x6c, 0x6c, 0x6f, 0x20, 0x57, 0x6f, 0x72, 0x6c, 0x64, 0x20, 0x66, 0x72, 0x6f, 0x6d
        /*0010*/ 	.byte	0x20, 0x62, 0x6c, 0x6f, 0x63, 0x6b, 0x20, 0x25, 0x64, 0x20, 0x61, 0x6e, 0x64, 0x20, 0x74, 0x68
        /*0020*/ 	.byte	0x72, 0x65, 0x61, 0x64, 0x20, 0x28, 0x25, 0x64, 0x2c, 0x20, 0x25, 0x64, 0x29, 0x21, 0x0a, 0x00
.L_0:


//--------------------- .nv.shared.reserved.0     --------------------------
	.section	.nv.shared.reserved.0,"aw",@nobits
	.weak		__nv_reservedSMEM_offset_0_alias
	.size		__nv_reservedSMEM_offset_0_alias, 0, 64
	.other		__nv_reservedSMEM_offset_0_alias,@"STO_CUDA_RESERVED_SHARED STV_DEFAULT"
__nv_reservedSMEM_offset_0_alias:
	.zero		0
	.zero		64


//--------------------- .nv.constant0._Z14hello_from_gpuv --------------------------
	.section	.nv.constant0._Z14hello_from_gpuv,"a",@progbits
	.sectionflags	@""
	.align	4
.nv.constant0._Z14hello_from_gpuv:
	.zero		896


//--------------------- SYMBOLS --------------------------

	.type		.nv.reservedSmem.offset0,@object
	.size		.nv.reservedSmem.offset0,0x4
	.type		vprintf,@function
